//
// Generated by NVIDIA NVVM Compiler
//
// Compiler Build ID: CL-36424714
// Cuda compilation tools, release 13.0, V13.0.88
// Based on NVVM 20.0.0
//

.version 9.0
.target sm_100
.address_size 64

	// .globl	_Z3AddPiS_S_
// _ZZ3AddPiS_S_E1a has been demoted
// _ZZ3AddPiS_S_E1b has been demoted
// _ZZ8SubtractPiS_S_E1a has been demoted
// _ZZ8SubtractPiS_S_E1b has been demoted
// _ZZ4MultPiS_S_E1a has been demoted
// _ZZ4MultPiS_S_E1b has been demoted
// _ZZ3ModPiS_S_E1a has been demoted
// _ZZ3ModPiS_S_E1b has been demoted

.visible .entry _Z3AddPiS_S_(
	.param .u64 .ptr .align 1 _Z3AddPiS_S__param_0,
	.param .u64 .ptr .align 1 _Z3AddPiS_S__param_1,
	.param .u64 .ptr .align 1 _Z3AddPiS_S__param_2
)
{
	.reg .pred 	%p<2>;
	.reg .b32 	%r<15>;
	.reg .b64 	%rd<12>;
	// demoted variable
	.shared .align 4 .b8 _ZZ3AddPiS_S_E1a[8192];
	// demoted variable
	.shared .align 4 .b8 _ZZ3AddPiS_S_E1b[8192];
	ld.param.u64 	%rd2, [_Z3AddPiS_S__param_0];
	ld.param.u64 	%rd3, [_Z3AddPiS_S__param_1];
	ld.param.u64 	%rd1, [_Z3AddPiS_S__param_2];
	cvta.to.global.u64 	%rd4, %rd3;
	cvta.to.global.u64 	%rd5, %rd2;
	mov.u32 	%r4, %ctaid.x;
	mov.u32 	%r5, %ntid.x;
	mov.u32 	%r6, %tid.x;
	mad.lo.s32 	%r1, %r4, %r5, %r6;
	mul.wide.s32 	%rd6, %r1, 4;
	add.s64 	%rd7, %rd5, %rd6;
	ld.global.u32 	%r7, [%rd7];
	shl.b32 	%r8, %r1, 2;
	mov.u32 	%r9, _ZZ3AddPiS_S_E1a;
	add.s32 	%r2, %r9, %r8;
	st.shared.u32 	[%r2], %r7;
	add.s64 	%rd8, %rd4, %rd6;
	ld.global.u32 	%r10, [%rd8];
	mov.u32 	%r11, _ZZ3AddPiS_S_E1b;
	add.s32 	%r3, %r11, %r8;
	st.shared.u32 	[%r3], %r10;
	bar.sync 	0;
	setp.gt.s32 	%p1, %r1, 2047;
	@%p1 bra 	$L__BB0_2;
	cvta.to.global.u64 	%rd9, %rd1;
	ld.shared.u32 	%r12, [%r2];
	ld.shared.u32 	%r13, [%r3];
	add.s32 	%r14, %r13, %r12;
	add.s64 	%rd11, %rd9, %rd6;
	st.global.u32 	[%rd11], %r14;
$L__BB0_2:
	ret;

}
	// .globl	_Z8SubtractPiS_S_
.visible .entry _Z8SubtractPiS_S_(
	.param .u64 .ptr .align 1 _Z8SubtractPiS_S__param_0,
	.param .u64 .ptr .align 1 _Z8SubtractPiS_S__param_1,
	.param .u64 .ptr .align 1 _Z8SubtractPiS_S__param_2
)
{
	.reg .pred 	%p<2>;
	.reg .b32 	%r<15>;
	.reg .b64 	%rd<12>;
	// demoted variable
	.shared .align 4 .b8 _ZZ8SubtractPiS_S_E1a[8192];
	// demoted variable
	.shared .align 4 .b8 _ZZ8SubtractPiS_S_E1b[8192];
	ld.param.u64 	%rd2, [_Z8SubtractPiS_S__param_0];
	ld.param.u64 	%rd3, [_Z8SubtractPiS_S__param_1];
	ld.param.u64 	%rd1, [_Z8SubtractPiS_S__param_2];
	cvta.to.global.u64 	%rd4, %rd3;
	cvta.to.global.u64 	%rd5, %rd2;
	mov.u32 	%r4, %ctaid.x;
	mov.u32 	%r5, %ntid.x;
	mov.u32 	%r6, %tid.x;
	mad.lo.s32 	%r1, %r4, %r5, %r6;
	mul.wide.s32 	%rd6, %r1, 4;
	add.s64 	%rd7, %rd5, %rd6;
	ld.global.u32 	%r7, [%rd7];
	shl.b32 	%r8, %r1, 2;
	mov.u32 	%r9, _ZZ8SubtractPiS_S_E1a;
	add.s32 	%r2, %r9, %r8;
	st.shared.u32 	[%r2], %r7;
	add.s64 	%rd8, %rd4, %rd6;
	ld.global.u32 	%r10, [%rd8];
	mov.u32 	%r11, _ZZ8SubtractPiS_S_E1b;
	add.s32 	%r3, %r11, %r8;
	st.shared.u32 	[%r3], %r10;
	bar.sync 	0;
	setp.gt.s32 	%p1, %r1, 2047;
	@%p1 bra 	$L__BB1_2;
	cvta.to.global.u64 	%rd9, %rd1;
	ld.shared.u32 	%r12, [%r2];
	ld.shared.u32 	%r13, [%r3];
	sub.s32 	%r14, %r12, %r13;
	add.s64 	%rd11, %rd9, %rd6;
	st.global.u32 	[%rd11], %r14;
$L__BB1_2:
	ret;

}
	// .globl	_Z4MultPiS_S_
.visible .entry _Z4MultPiS_S_(
	.param .u64 .ptr .align 1 _Z4MultPiS_S__param_0,
	.param .u64 .ptr .align 1 _Z4MultPiS_S__param_1,
	.param .u64 .ptr .align 1 _Z4MultPiS_S__param_2
)
{
	.reg .pred 	%p<2>;
	.reg .b32 	%r<15>;
	.reg .b64 	%rd<12>;
	// demoted variable
	.shared .align 4 .b8 _ZZ4MultPiS_S_E1a[8192];
	// demoted variable
	.shared .align 4 .b8 _ZZ4MultPiS_S_E1b[8192];
	ld.param.u64 	%rd2, [_Z4MultPiS_S__param_0];
	ld.param.u64 	%rd3, [_Z4MultPiS_S__param_1];
	ld.param.u64 	%rd1, [_Z4MultPiS_S__param_2];
	cvta.to.global.u64 	%rd4, %rd3;
	cvta.to.global.u64 	%rd5, %rd2;
	mov.u32 	%r4, %ctaid.x;
	mov.u32 	%r5, %ntid.x;
	mov.u32 	%r6, %tid.x;
	mad.lo.s32 	%r1, %r4, %r5, %r6;
	mul.wide.s32 	%rd6, %r1, 4;
	add.s64 	%rd7, %rd5, %rd6;
	ld.global.u32 	%r7, [%rd7];
	shl.b32 	%r8, %r1, 2;
	mov.u32 	%r9, _ZZ4MultPiS_S_E1a;
	add.s32 	%r2, %r9, %r8;
	st.shared.u32 	[%r2], %r7;
	add.s64 	%rd8, %rd4, %rd6;
	ld.global.u32 	%r10, [%rd8];
	mov.u32 	%r11, _ZZ4MultPiS_S_E1b;
	add.s32 	%r3, %r11, %r8;
	st.shared.u32 	[%r3], %r10;
	bar.sync 	0;
	setp.gt.s32 	%p1, %r1, 2047;
	@%p1 bra 	$L__BB2_2;
	cvta.to.global.u64 	%rd9, %rd1;
	ld.shared.u32 	%r12, [%r2];
	ld.shared.u32 	%r13, [%r3];
	mul.lo.s32 	%r14, %r13, %r12;
	add.s64 	%rd11, %rd9, %rd6;
	st.global.u32 	[%rd11], %r14;
$L__BB2_2:
	ret;

}
	// .globl	_Z3ModPiS_S_
.visible .entry _Z3ModPiS_S_(
	.param .u64 .ptr .align 1 _Z3ModPiS_S__param_0,
	.param .u64 .ptr .align 1 _Z3ModPiS_S__param_1,
	.param .u64 .ptr .align 1 _Z3ModPiS_S__param_2
)
{
	.reg .pred 	%p<2>;
	.reg .b32 	%r<15>;
	.reg .b64 	%rd<12>;
	// demoted variable
	.shared .align 4 .b8 _ZZ3ModPiS_S_E1a[8192];
	// demoted variable
	.shared .align 4 .b8 _ZZ3ModPiS_S_E1b[8192];
	ld.param.u64 	%rd2, [_Z3ModPiS_S__param_0];
	ld.param.u64 	%rd3, [_Z3ModPiS_S__param_1];
	ld.param.u64 	%rd1, [_Z3ModPiS_S__param_2];
	cvta.to.global.u64 	%rd4, %rd3;
	cvta.to.global.u64 	%rd5, %rd2;
	mov.u32 	%r4, %ctaid.x;
	mov.u32 	%r5, %ntid.x;
	mov.u32 	%r6, %tid.x;
	mad.lo.s32 	%r1, %r4, %r5, %r6;
	mul.wide.s32 	%rd6, %r1, 4;
	add.s64 	%rd7, %rd5, %rd6;
	ld.global.u32 	%r7, [%rd7];
	shl.b32 	%r8, %r1, 2;
	mov.u32 	%r9, _ZZ3ModPiS_S_E1a;
	add.s32 	%r2, %r9, %r8;
	st.shared.u32 	[%r2], %r7;
	add.s64 	%rd8, %rd4, %rd6;
	ld.global.u32 	%r10, [%rd8];
	mov.u32 	%r11, _ZZ3ModPiS_S_E1b;
	add.s32 	%r3, %r11, %r8;
	st.shared.u32 	[%r3], %r10;
	bar.sync 	0;
	setp.gt.s32 	%p1, %r1, 2047;
	@%p1 bra 	$L__BB3_2;
	cvta.to.global.u64 	%rd9, %rd1;
	ld.shared.u32 	%r12, [%r2];
	ld.shared.u32 	%r13, [%r3];
	rem.s32 	%r14, %r12, %r13;
	add.s64 	%rd11, %rd9, %rd6;
	st.global.u32 	[%rd11], %r14;
$L__BB3_2:
	ret;

}


// ===== COMPILED SASS (sm_100) =====

	.target	sm_100

	.elftype	@"ET_EXEC"


//--------------------- .note.nv.tkinfo           --------------------------
	.section	.note.nv.tkinfo,"",@"SHT_NOTE"
	.sectionflags	@"SHF_NOTE_NV_TKINFO"
	.tkinfo
        /*0018*/ 	.word	0x00000002
        /*0030*/ 	.string	""
        /*0030*/ 	.string	"ptxas"
        /*0030*/ 	.string	"Cuda compilation tools, release 13.0, V13.0.88"
        /*0030*/ 	.string	"Build cuda_13.0.r13.0/compiler.36424714_0"
        /*0030*/ 	.string	"-arch sm_100 -m 64 "



//--------------------- .note.nv.cuinfo           --------------------------
	.section	.note.nv.cuinfo,"",@"SHT_NOTE"
	.sectionflags	@"SHF_NOTE_NV_CUINFO"
        /*0018*/ 	.short	0x0002
        /*001a*/ 	.short	0x0064
        /*001c*/ 	.short	0x0082
	.zero		2


//--------------------- .nv.info                  --------------------------
	.section	.nv.info,"",@"SHT_CUDA_INFO"
	.align	4


	//----- nvinfo : EIATTR_REGCOUNT
	.align		4
        /*0000*/ 	.byte	0x04, 0x2f
        /*0002*/ 	.short	(.L_1 - .L_0)
	.align		4
.L_0:
        /*0004*/ 	.word	index@(_Z3AddPiS_S_)
        /*0008*/ 	.word	0x0000000e


	//----- nvinfo : EIATTR_FRAME_SIZE
	.align		4
.L_1:
        /*000c*/ 	.byte	0x04, 0x11
        /*000e*/ 	.short	(.L_3 - .L_2)
	.align		4
.L_2:
        /*0010*/ 	.word	index@(_Z3AddPiS_S_)
        /*0014*/ 	.word	0x00000000


	//----- nvinfo : EIATTR_REGCOUNT
	.align		4
.L_3:
        /*0018*/ 	.byte	0x04, 0x2f
        /*001a*/ 	.short	(.L_5 - .L_4)
	.align		4
.L_4:
        /*001c*/ 	.word	index@(_Z8SubtractPiS_S_)
        /*0020*/ 	.word	0x0000000e


	//----- nvinfo : EIATTR_FRAME_SIZE
	.align		4
.L_5:
        /*0024*/ 	.byte	0x04, 0x11
        /*0026*/ 	.short	(.L_7 - .L_6)
	.align		4
.L_6:
        /*0028*/ 	.word	index@(_Z8SubtractPiS_S_)
        /*002c*/ 	.word	0x00000000


	//----- nvinfo : EIATTR_REGCOUNT
	.align		4
.L_7:
        /*0030*/ 	.byte	0x04, 0x2f
        /*0032*/ 	.short	(.L_9 - .L_8)
	.align		4
.L_8:
        /*0034*/ 	.word	index@(_Z4MultPiS_S_)
        /*0038*/ 	.word	0x0000000e


	//----- nvinfo : EIATTR_FRAME_SIZE
	.align		4
.L_9:
        /*003c*/ 	.byte	0x04, 0x11
        /*003e*/ 	.short	(.L_11 - .L_10)
	.align		4
.L_10:
        /*0040*/ 	.word	index@(_Z4MultPiS_S_)
        /*0044*/ 	.word	0x00000000


	//----- nvinfo : EIATTR_REGCOUNT
	.align		4
.L_11:
        /*0048*/ 	.byte	0x04, 0x2f
        /*004a*/ 	.short	(.L_13 - .L_12)
	.align		4
.L_12:
        /*004c*/ 	.word	index@(_Z3ModPiS_S_)
        /*0050*/ 	.word	0x0000000e


	//----- nvinfo : EIATTR_FRAME_SIZE
	.align		4
.L_13:
        /*0054*/ 	.byte	0x04, 0x11
        /*0056*/ 	.short	(.L_15 - .L_14)
	.align		4
.L_14:
        /*0058*/ 	.word	index@(_Z3ModPiS_S_)
        /*005c*/ 	.word	0x00000000


	//----- nvinfo : EIATTR_MIN_STACK_SIZE
	.align		4
.L_15:
        /*0060*/ 	.byte	0x04, 0x12
        /*0062*/ 	.short	(.L_17 - .L_16)
	.align		4
.L_16:
        /*0064*/ 	.word	index@(_Z3ModPiS_S_)
        /*0068*/ 	.word	0x00000000


	//----- nvinfo : EIATTR_MIN_STACK_SIZE
	.align		4
.L_17:
        /*006c*/ 	.byte	0x04, 0x12
        /*006e*/ 	.short	(.L_19 - .L_18)
	.align		4
.L_18:
        /*0070*/ 	.word	index@(_Z4MultPiS_S_)
        /*0074*/ 	.word	0x00000000


	//----- nvinfo : EIATTR_MIN_STACK_SIZE
	.align		4
.L_19:
        /*0078*/ 	.byte	0x04, 0x12
        /*007a*/ 	.short	(.L_21 - .L_20)
	.align		4
.L_20:
        /*007c*/ 	.word	index@(_Z8SubtractPiS_S_)
        /*0080*/ 	.word	0x00000000


	//----- nvinfo : EIATTR_MIN_STACK_SIZE
	.align		4
.L_21:
        /*0084*/ 	.byte	0x04, 0x12
        /*0086*/ 	.short	(.L_23 - .L_22)
	.align		4
.L_22:
        /*0088*/ 	.word	index@(_Z3AddPiS_S_)
        /*008c*/ 	.word	0x00000000
.L_23:


//--------------------- .nv.compat                --------------------------
	.section	.nv.compat,"",@"SHT_CUDA_COMPAT_INFO"
	.align	4
        /*0000*/ 	.byte	0x02, 0x09, 0x00, 0x00, 0x02, 0x02, 0x01, 0x00, 0x02, 0x05, 0x05, 0x00, 0x03, 0x07, 0x01, 0x01
        /*0010*/ 	.byte	0x02, 0x03, 0x00, 0x00, 0x02, 0x06, 0x01, 0x00, 0x04, 0x0b, 0x08, 0x00, 0x09, 0x00, 0x00, 0x00
        /*0020*/ 	.byte	0x00, 0x00, 0x00, 0x00


//--------------------- .nv.info._Z3ModPiS_S_     --------------------------
	.section	.nv.info._Z3ModPiS_S_,"",@"SHT_CUDA_INFO"
	.sectionflags	@""
	.align	4


	//----- nvinfo : EIATTR_CUDA_API_VERSION
	.align		4
        /*0000*/ 	.byte	0x04, 0x37
        /*0002*/ 	.short	(.L_25 - .L_24)
.L_24:
        /*0004*/ 	.word	0x00000082


	//----- nvinfo : EIATTR_KPARAM_INFO
	.align		4
.L_25:
        /*0008*/ 	.byte	0x04, 0x17
        /*000a*/ 	.short	(.L_27 - .L_26)
.L_26:
        /*000c*/ 	.word	0x00000000
        /*0010*/ 	.short	0x0002
        /*0012*/ 	.short	0x0010
        /*0014*/ 	.byte	0x00, 0xf5, 0x21, 0x00


	//----- nvinfo : EIATTR_KPARAM_INFO
	.align		4
.L_27:
        /*0018*/ 	.byte	0x04, 0x17
        /*001a*/ 	.short	(.L_29 - .L_28)
.L_28:
        /*001c*/ 	.word	0x00000000
        /*0020*/ 	.short	0x0001
        /*0022*/ 	.short	0x0008
        /*0024*/ 	.byte	0x00, 0xf5, 0x21, 0x00


	//----- nvinfo : EIATTR_KPARAM_INFO
	.align		4
.L_29:
        /*0028*/ 	.byte	0x04, 0x17
        /*002a*/ 	.short	(.L_31 - .L_30)
.L_30:
        /*002c*/ 	.word	0x00000000
        /*0030*/ 	.short	0x0000
        /*0032*/ 	.short	0x0000
        /*0034*/ 	.byte	0x00, 0xf5, 0x21, 0x00


	//----- nvinfo : EIATTR_SPARSE_MMA_MASK
	.align		4
.L_31:
        /*0038*/ 	.byte	0x03, 0x50
        /*003a*/ 	.short	0x0000


	//----- nvinfo : EIATTR_MAXREG_COUNT
	.align		4
        /*003c*/ 	.byte	0x03, 0x1b
        /*003e*/ 	.short	0x00ff


	//----- nvinfo : EIATTR_NUM_BARRIERS
	.align		4
        /*0040*/ 	.byte	0x02, 0x4c
        /*0042*/ 	.byte	0x01
	.zero		1


	//----- nvinfo : EIATTR_MERCURY_ISA_VERSION
	.align		4
        /*0044*/ 	.byte	0x03, 0x5f
        /*0046*/ 	.short	0x0101


	//----- nvinfo : EIATTR_VRC_CTA_INIT_COUNT
	.align		4
        /*0048*/ 	.byte	0x02, 0x4a
	.zero		1
	.zero		1


	//----- nvinfo : EIATTR_EXIT_INSTR_OFFSETS
	.align		4
        /*004c*/ 	.byte	0x04, 0x1c
        /*004e*/ 	.short	(.L_33 - .L_32)


	//   ....[0]....
.L_32:
        /*0050*/ 	.word	0x00000170


	//   ....[1]....
        /*0054*/ 	.word	0x00000340


	//----- nvinfo : EIATTR_CBANK_PARAM_SIZE
	.align		4
.L_33:
        /*0058*/ 	.byte	0x03, 0x19
        /*005a*/ 	.short	0x0018


	//----- nvinfo : EIATTR_PARAM_CBANK
	.align		4
        /*005c*/ 	.byte	0x04, 0x0a
        /*005e*/ 	.short	(.L_35 - .L_34)
	.align		4
.L_34:
        /*0060*/ 	.word	index@(.nv.constant0._Z3ModPiS_S_)
        /*0064*/ 	.short	0x0380
        /*0066*/ 	.short	0x0018


	//----- nvinfo : EIATTR_SW_WAR
	.align		4
.L_35:
        /*0068*/ 	.byte	0x04, 0x36
        /*006a*/ 	.short	(.L_37 - .L_36)
.L_36:
        /*006c*/ 	.word	0x00000008
.L_37:


//--------------------- .nv.info._Z4MultPiS_S_    --------------------------
	.section	.nv.info._Z4MultPiS_S_,"",@"SHT_CUDA_INFO"
	.sectionflags	@""
	.align	4


	//----- nvinfo : EIATTR_CUDA_API_VERSION
	.align		4
        /*0000*/ 	.byte	0x04, 0x37
        /*0002*/ 	.short	(.L_39 - .L_38)
.L_38:
        /*0004*/ 	.word	0x00000082


	//----- nvinfo : EIATTR_KPARAM_INFO
	.align		4
.L_39:
        /*0008*/ 	.byte	0x04, 0x17
        /*000a*/ 	.short	(.L_41 - .L_40)
.L_40:
        /*000c*/ 	.word	0x00000000
        /*0010*/ 	.short	0x0002
        /*0012*/ 	.short	0x0010
        /*0014*/ 	.byte	0x00, 0xf5, 0x21, 0x00


	//----- nvinfo : EIATTR_KPARAM_INFO
	.align		4
.L_41:
        /*0018*/ 	.byte	0x04, 0x17
        /*001a*/ 	.short	(.L_43 - .L_42)
.L_42:
        /*001c*/ 	.word	0x00000000
        /*0020*/ 	.short	0x0001
        /*0022*/ 	.short	0x0008
        /*0024*/ 	.byte	0x00, 0xf5, 0x21, 0x00


	//----- nvinfo : EIATTR_KPARAM_INFO
	.align		4
.L_43:
        /*0028*/ 	.byte	0x04, 0x17
        /*002a*/ 	.short	(.L_45 - .L_44)
.L_44:
        /*002c*/ 	.word	0x00000000
        /*0030*/ 	.short	0x0000
        /*0032*/ 	.short	0x0000
        /*0034*/ 	.byte	0x00, 0xf5, 0x21, 0x00


	//----- nvinfo : EIATTR_SPARSE_MMA_MASK
	.align		4
.L_45:
        /*0038*/ 	.byte	0x03, 0x50
        /*003a*/ 	.short	0x0000


	//----- nvinfo : EIATTR_MAXREG_COUNT
	.align		4
        /*003c*/ 	.byte	0x03, 0x1b
        /*003e*/ 	.short	0x00ff


	//----- nvinfo : EIATTR_NUM_BARRIERS
	.align		4
        /*0040*/ 	.byte	0x02, 0x4c
        /*0042*/ 	.byte	0x01
	.zero		1


	//----- nvinfo : EIATTR_MERCURY_ISA_VERSION
	.align		4
        /*0044*/ 	.byte	0x03, 0x5f
        /*0046*/ 	.short	0x0101


	//----- nvinfo : EIATTR_VRC_CTA_INIT_COUNT
	.align		4
        /*0048*/ 	.byte	0x02, 0x4a
	.zero		1
	.zero		1


	//----- nvinfo : EIATTR_EXIT_INSTR_OFFSETS
	.align		4
        /*004c*/ 	.byte	0x04, 0x1c
        /*004e*/ 	.short	(.L_47 - .L_46)


	//   ....[0]....
.L_46:
        /*0050*/ 	.word	0x00000170


	//   ....[1]....
        /*0054*/ 	.word	0x000001e0


	//----- nvinfo : EIATTR_CBANK_PARAM_SIZE
	.align		4
.L_47:
        /*0058*/ 	.byte	0x03, 0x19
        /*005a*/ 	.short	0x0018


	//----- nvinfo : EIATTR_PARAM_CBANK
	.align		4
        /*005c*/ 	.byte	0x04, 0x0a
        /*005e*/ 	.short	(.L_49 - .L_48)
	.align		4
.L_48:
        /*0060*/ 	.word	index@(.nv.constant0._Z4MultPiS_S_)
        /*0064*/ 	.short	0x0380
        /*0066*/ 	.short	0x0018


	//----- nvinfo : EIATTR_SW_WAR
	.align		4
.L_49:
        /*0068*/ 	.byte	0x04, 0x36
        /*006a*/ 	.short	(.L_51 - .L_50)
.L_50:
        /*006c*/ 	.word	0x00000008
.L_51:


//--------------------- .nv.info._Z8SubtractPiS_S_ --------------------------
	.section	.nv.info._Z8SubtractPiS_S_,"",@"SHT_CUDA_INFO"
	.sectionflags	@""
	.align	4


	//----- nvinfo : EIATTR_CUDA_API_VERSION
	.align		4
        /*0000*/ 	.byte	0x04, 0x37
        /*0002*/ 	.short	(.L_53 - .L_52)
.L_52:
        /*0004*/ 	.word	0x00000082


	//----- nvinfo : EIATTR_KPARAM_INFO
	.align		4
.L_53:
        /*0008*/ 	.byte	0x04, 0x17
        /*000a*/ 	.short	(.L_55 - .L_54)
.L_54:
        /*000c*/ 	.word	0x00000000
        /*0010*/ 	.short	0x0002
        /*0012*/ 	.short	0x0010
        /*0014*/ 	.byte	0x00, 0xf5, 0x21, 0x00


	//----- nvinfo : EIATTR_KPARAM_INFO
	.align		4
.L_55:
        /*0018*/ 	.byte	0x04, 0x17
        /*001a*/ 	.short	(.L_57 - .L_56)
.L_56:
        /*001c*/ 	.word	0x00000000
        /*0020*/ 	.short	0x0001
        /*0022*/ 	.short	0x0008
        /*0024*/ 	.byte	0x00, 0xf5, 0x21, 0x00


	//----- nvinfo : EIATTR_KPARAM_INFO
	.align		4
.L_57:
        /*0028*/ 	.byte	0x04, 0x17
        /*002a*/ 	.short	(.L_59 - .L_58)
.L_58:
        /*002c*/ 	.word	0x00000000
        /*0030*/ 	.short	0x0000
        /*0032*/ 	.short	0x0000
        /*0034*/ 	.byte	0x00, 0xf5, 0x21, 0x00


	//----- nvinfo : EIATTR_SPARSE_MMA_MASK
	.align		4
.L_59:
        /*0038*/ 	.byte	0x03, 0x50
        /*003a*/ 	.short	0x0000


	//----- nvinfo : EIATTR_MAXREG_COUNT
	.align		4
        /*003c*/ 	.byte	0x03, 0x1b
        /*003e*/ 	.short	0x00ff


	//----- nvinfo : EIATTR_NUM_BARRIERS
	.align		4
        /*0040*/ 	.byte	0x02, 0x4c
        /*0042*/ 	.byte	0x01
	.zero		1


	//----- nvinfo : EIATTR_MERCURY_ISA_VERSION
	.align		4
        /*0044*/ 	.byte	0x03, 0x5f
        /*0046*/ 	.short	0x0101


	//----- nvinfo : EIATTR_VRC_CTA_INIT_COUNT
	.align		4
        /*0048*/ 	.byte	0x02, 0x4a
	.zero		1
	.zero		1


	//----- nvinfo : EIATTR_EXIT_INSTR_OFFSETS
	.align		4
        /*004c*/ 	.byte	0x04, 0x1c
        /*004e*/ 	.short	(.L_61 - .L_60)


	//   ....[0]....
.L_60:
        /*0050*/ 	.word	0x00000170


	//   ....[1]....
        /*0054*/ 	.word	0x000001e0


	//----- nvinfo : EIATTR_CBANK_PARAM_SIZE
	.align		4
.L_61:
        /*0058*/ 	.byte	0x03, 0x19
        /*005a*/ 	.short	0x0018


	//----- nvinfo : EIATTR_PARAM_CBANK
	.align		4
        /*005c*/ 	.byte	0x04, 0x0a
        /*005e*/ 	.short	(.L_63 - .L_62)
	.align		4
.L_62:
        /*0060*/ 	.word	index@(.nv.constant0._Z8SubtractPiS_S_)
        /*0064*/ 	.short	0x0380
        /*0066*/ 	.short	0x0018


	//----- nvinfo : EIATTR_SW_WAR
	.align		4
.L_63:
        /*0068*/ 	.byte	0x04, 0x36
        /*006a*/ 	.short	(.L_65 - .L_64)
.L_64:
        /*006c*/ 	.word	0x00000008
.L_65:


//--------------------- .nv.info._Z3AddPiS_S_     --------------------------
	.section	.nv.info._Z3AddPiS_S_,"",@"SHT_CUDA_INFO"
	.sectionflags	@""
	.align	4


	//----- nvinfo : EIATTR_CUDA_API_VERSION
	.align		4
        /*0000*/ 	.byte	0x04, 0x37
        /*0002*/ 	.short	(.L_67 - .L_66)
.L_66:
        /*0004*/ 	.word	0x00000082


	//----- nvinfo : EIATTR_KPARAM_INFO
	.align		4
.L_67:
        /*0008*/ 	.byte	0x04, 0x17
        /*000a*/ 	.short	(.L_69 - .L_68)
.L_68:
        /*000c*/ 	.word	0x00000000
        /*0010*/ 	.short	0x0002
        /*0012*/ 	.short	0x0010
        /*0014*/ 	.byte	0x00, 0xf5, 0x21, 0x00


	//----- nvinfo : EIATTR_KPARAM_INFO
	.align		4
.L_69:
        /*0018*/ 	.byte	0x04, 0x17
        /*001a*/ 	.short	(.L_71 - .L_70)
.L_70:
        /*001c*/ 	.word	0x00000000
        /*0020*/ 	.short	0x0001
        /*0022*/ 	.short	0x0008
        /*0024*/ 	.byte	0x00, 0xf5, 0x21, 0x00


	//----- nvinfo : EIATTR_KPARAM_INFO
	.align		4
.L_71:
        /*0028*/ 	.byte	0x04, 0x17
        /*002a*/ 	.short	(.L_73 - .L_72)
.L_72:
        /*002c*/ 	.word	0x00000000
        /*0030*/ 	.short	0x0000
        /*0032*/ 	.short	0x0000
        /*0034*/ 	.byte	0x00, 0xf5, 0x21, 0x00


	//----- nvinfo : EIATTR_SPARSE_MMA_MASK
	.align		4
.L_73:
        /*0038*/ 	.byte	0x03, 0x50
        /*003a*/ 	.short	0x0000


	//----- nvinfo : EIATTR_MAXREG_COUNT
	.align		4
        /*003c*/ 	.byte	0x03, 0x1b
        /*003e*/ 	.short	0x00ff


	//----- nvinfo : EIATTR_NUM_BARRIERS
	.align		4
        /*0040*/ 	.byte	0x02, 0x4c
        /*0042*/ 	.byte	0x01
	.zero		1


	//----- nvinfo : EIATTR_MERCURY_ISA_VERSION
	.align		4
        /*0044*/ 	.byte	0x03, 0x5f
        /*0046*/ 	.short	0x0101


	//----- nvinfo : EIATTR_VRC_CTA_INIT_COUNT
	.align		4
        /*0048*/ 	.byte	0x02, 0x4a
	.zero		1
	.zero		1


	//----- nvinfo : EIATTR_EXIT_INSTR_OFFSETS
	.align		4
        /*004c*/ 	.byte	0x04, 0x1c
        /*004e*/ 	.short	(.L_75 - .L_74)


	//   ....[0]....
.L_74:
        /*0050*/ 	.word	0x00000170


	//   ....[1]....
        /*0054*/ 	.word	0x000001e0


	//----- nvinfo : EIATTR_CBANK_PARAM_SIZE
	.align		4
.L_75:
        /*0058*/ 	.byte	0x03, 0x19
        /*005a*/ 	.short	0x0018


	//----- nvinfo : EIATTR_PARAM_CBANK
	.align		4
        /*005c*/ 	.byte	0x04, 0x0a
        /*005e*/ 	.short	(.L_77 - .L_76)
	.align		4
.L_76:
        /*0060*/ 	.word	index@(.nv.constant0._Z3AddPiS_S_)
        /*0064*/ 	.short	0x0380
        /*0066*/ 	.short	0x0018


	//----- nvinfo : EIATTR_SW_WAR
	.align		4
.L_77:
        /*0068*/ 	.byte	0x04, 0x36
        /*006a*/ 	.short	(.L_79 - .L_78)
.L_78:
        /*006c*/ 	.word	0x00000008
.L_79:


//--------------------- .nv.callgraph             --------------------------
	.section	.nv.callgraph,"",@"SHT_CUDA_CALLGRAPH"
	.align	4
	.sectionentsize	8
	.align		4
        /*0000*/ 	.word	0x00000000
	.align		4
        /*0004*/ 	.word	0xffffffff
	.align		4
        /*0008*/ 	.word	0x00000000
	.align		4
        /*000c*/ 	.word	0xfffffffe
	.align		4
        /*0010*/ 	.word	0x00000000
	.align		4
        /*0014*/ 	.word	0xfffffffd
	.align		4
        /*0018*/ 	.word	0x00000000
	.align		4
        /*001c*/ 	.word	0xfffffffc


//--------------------- .text._Z3ModPiS_S_        --------------------------
	.section	.text._Z3ModPiS_S_,"ax",@progbits
	.align	128
        .global         _Z3ModPiS_S_
        .type           _Z3ModPiS_S_,@function
        .size           _Z3ModPiS_S_,(.L_x_4 - _Z3ModPiS_S_)
        .other          _Z3ModPiS_S_,@"STO_CUDA_ENTRY STV_DEFAULT"
_Z3ModPiS_S_:
.text._Z3ModPiS_S_:
[----:B------:R-:W-:Y:S01]  /*0000*/  LDC R1, c[0x0][0x37c] ;  /* 0x0000df00ff017b82 */ /* 0x000fe20000000800 */
[----:B------:R-:W0:Y:S07]  /*0010*/  S2R R7, SR_TID.X ;  /* 0x0000000000077919 */ /* 0x000e2e0000002100 */
[----:B------:R-:W0:Y:S01]  /*0020*/  S2UR UR4, SR_CTAID.X ;  /* 0x00000000000479c3 */ /* 0x000e220000002500 */
[----:B------:R-:W1:Y:S07]  /*0030*/  LDCU.64 UR8, c[0x0][0x358] ;  /* 0x00006b00ff0877ac */ /* 0x000e6e0008000a00 */
[----:B------:R-:W0:Y:S08]  /*0040*/  LDC R0, c[0x0][0x360] ;  /* 0x0000d800ff007b82 */ /* 0x000e300000000800 */
[----:B------:R-:W2:Y:S08]  /*0050*/  LDC.64 R2, c[0x0][0x380] ;  /* 0x0000e000ff027b82 */ /* 0x000eb00000000a00 */
[----:B------:R-:W3:Y:S01]  /*0060*/  LDC.64 R4, c[0x0][0x388] ;  /* 0x0000e200ff047b82 */ /* 0x000ee20000000a00 */
[----:B0-----:R-:W-:-:S04]  /*0070*/  IMAD R0, R0, UR4, R7 ;  /* 0x0000000400007c24 */ /* 0x001fc8000f8e0207 */
[----:B--2---:R-:W-:-:S06]  /*0080*/  IMAD.WIDE R2, R0, 0x4, R2 ;  /* 0x0000000400027825 */ /* 0x004fcc00078e0202 */
[----:B-1----:R-:W2:Y:S01]  /*0090*/  LDG.E R2, desc[UR8][R2.64] ;  /* 0x0000000802027981 */ /* 0x002ea2000c1e1900 */
[----:B---3--:R-:W-:-:S06]  /*00a0*/  IMAD.WIDE R4, R0, 0x4, R4 ;  /* 0x0000000400047825 */ /* 0x008fcc00078e0204 */
[----:B------:R-:W3:Y:S01]  /*00b0*/  LDG.E R4, desc[UR8][R4.64] ;  /* 0x0000000804047981 */ /* 0x000ee2000c1e1900 */
[----:B------:R-:W0:Y:S01]  /*00c0*/  S2UR UR6, SR_CgaCtaId ;  /* 0x00000000000679c3 */ /* 0x000e220000008800 */
[----:B------:R-:W-:Y:S02]  /*00d0*/  UMOV UR4, 0x400 ;  /* 0x0000040000047882 */ /* 0x000fe40000000000 */
[----:B------:R-:W-:Y:S02]  /*00e0*/  UIADD3 UR5, UPT, UPT, UR4, 0x2000, URZ ;  /* 0x0000200004057890 */ /* 0x000fe4000fffe0ff */
[----:B0-----:R-:W-:Y:S02]  /*00f0*/  ULEA UR4, UR6, UR4, 0x18 ;  /* 0x0000000406047291 */ /* 0x001fe4000f8ec0ff */
[----:B------:R-:W-:-:S04]  /*0100*/  ULEA UR5, UR6, UR5, 0x18 ;  /* 0x0000000506057291 */ /* 0x000fc8000f8ec0ff */
[C---:B------:R-:W-:Y:S02]  /*0110*/  LEA R7, R0.reuse, UR4, 0x2 ;  /* 0x0000000400077c11 */ /* 0x040fe4000f8e10ff */
[C---:B------:R-:W-:Y:S02]  /*0120*/  LEA R9, R0.reuse, UR5, 0x2 ;  /* 0x0000000500097c11 */ /* 0x040fe4000f8e10ff */
[----:B------:R-:W-:Y:S01]  /*0130*/  ISETP.GT.AND P0, PT, R0, 0x7ff, PT ;  /* 0x000007ff0000780c */ /* 0x000fe20003f04270 */
[----:B--2---:R0:W-:Y:S04]  /*0140*/  STS [R7], R2 ;  /* 0x0000000207007388 */ /* 0x0041e80000000800 */
[----:B---3--:R0:W-:Y:S01]  /*0150*/  STS [R9], R4 ;  /* 0x0000000409007388 */ /* 0x0081e20000000800 */
[----:B------:R-:W-:Y:S07]  /*0160*/  BAR.SYNC.DEFER_BLOCKING 0x0 ;  /* 0x0000000000007b1d */ /* 0x000fee0000010000 */
[----:B------:R-:W-:Y:S05]  /*0170*/  @P0 EXIT ;  /* 0x000000000000094d */ /* 0x000fea0003800000 */
[----:B0-----:R-:W0:Y:S04]  /*0180*/  LDS R9, [R9] ;  /* 0x0000000009097984 */ /* 0x001e280000000800 */
[----:B------:R-:W1:Y:S01]  /*0190*/  LDS R7, [R7] ;  /* 0x0000000007077984 */ /* 0x000e620000000800 */
[-C--:B0-----:R-:W-:Y:S02]  /*01a0*/  IABS R5, R9.reuse ;  /* 0x0000000900057213 */ /* 0x081fe40000000000 */
[----:B------:R-:W-:Y:S02]  /*01b0*/  IABS R10, R9 ;  /* 0x00000009000a7213 */ /* 0x000fe40000000000 */
[----:B------:R-:W0:Y:S01]  /*01c0*/  I2F.RP R4, R5 ;  /* 0x0000000500047306 */ /* 0x000e220000209400 */
[----:B-1----:R-:W-:-:S02]  /*01d0*/  IABS R8, R7 ;  /* 0x0000000700087213 */ /* 0x002fc40000000000 */
[----:B------:R-:W-:-:S05]  /*01e0*/  ISETP.GE.AND P2, PT, R7, RZ, PT ;  /* 0x000000ff0700720c */ /* 0x000fca0003f46270 */
[----:B0-----:R-:W0:Y:S02]  /*01f0*/  MUFU.RCP R4, R4 ;  /* 0x0000000400047308 */ /* 0x001e240000001000 */
[----:B0-----:R-:W-:Y:S01]  /*0200*/  VIADD R2, R4, 0xffffffe ;  /* 0x0ffffffe04027836 */ /* 0x001fe20000000000 */
[----:B------:R-:W-:-:S05]  /*0210*/  IADD3 R4, PT, PT, RZ, -R10, RZ ;  /* 0x8000000aff047210 */ /* 0x000fca0007ffe0ff */
[----:B------:R0:W1:Y:S02]  /*0220*/  F2I.FTZ.U32.TRUNC.NTZ R3, R2 ;  /* 0x0000000200037305 */ /* 0x000064000021f000 */
[----:B0-----:R-:W-:Y:S02]  /*0230*/  IMAD.MOV.U32 R2, RZ, RZ, RZ ;  /* 0x000000ffff027224 */ /* 0x001fe400078e00ff */
[----:B-1----:R-:W-:-:S04]  /*0240*/  IMAD.MOV R6, RZ, RZ, -R3 ;  /* 0x000000ffff067224 */ /* 0x002fc800078e0a03 */
[----:B------:R-:W-:Y:S01]  /*0250*/  IMAD R11, R6, R5, RZ ;  /* 0x00000005060b7224 */ /* 0x000fe200078e02ff */
[----:B------:R-:W-:-:S03]  /*0260*/  MOV R6, R8 ;  /* 0x0000000800067202 */ /* 0x000fc60000000f00 */
[----:B------:R-:W-:-:S06]  /*0270*/  IMAD.HI.U32 R3, R3, R11, R2 ;  /* 0x0000000b03037227 */ /* 0x000fcc00078e0002 */
[----:B------:R-:W-:-:S04]  /*0280*/  IMAD.HI.U32 R3, R3, R6, RZ ;  /* 0x0000000603037227 */ /* 0x000fc800078e00ff */
[----:B------:R-:W-:Y:S02]  /*0290*/  IMAD R4, R3, R4, R6 ;  /* 0x0000000403047224 */ /* 0x000fe400078e0206 */
[----:B------:R-:W0:Y:S03]  /*02a0*/  LDC.64 R2, c[0x0][0x390] ;  /* 0x0000e400ff027b82 */ /* 0x000e260000000a00 */
[----:B------:R-:W-:-:S13]  /*02b0*/  ISETP.GT.U32.AND P0, PT, R5, R4, PT ;  /* 0x000000040500720c */ /* 0x000fda0003f04070 */
[----:B------:R-:W-:Y:S01]  /*02c0*/  @!P0 IMAD.IADD R4, R4, 0x1, -R5 ;  /* 0x0000000104048824 */ /* 0x000fe200078e0a05 */
[----:B------:R-:W-:-:S04]  /*02d0*/  ISETP.NE.AND P0, PT, R9, RZ, PT ;  /* 0x000000ff0900720c */ /* 0x000fc80003f05270 */
[----:B------:R-:W-:Y:S01]  /*02e0*/  ISETP.GT.U32.AND P1, PT, R5, R4, PT ;  /* 0x000000040500720c */ /* 0x000fe20003f24070 */
[----:B0-----:R-:W-:-:S12]  /*02f0*/  IMAD.WIDE R2, R0, 0x4, R2 ;  /* 0x0000000400027825 */ /* 0x001fd800078e0202 */
[----:B------:R-:W-:-:S05]  /*0300*/  @!P1 IADD3 R4, PT, PT, R4, -R5, RZ ;  /* 0x8000000504049210 */ /* 0x000fca0007ffe0ff */
[----:B------:R-:W-:Y:S01]  /*0310*/  @!P2 IMAD.MOV R4, RZ, RZ, -R4 ;  /* 0x000000ffff04a224 */ /* 0x000fe200078e0a04 */
[----:B------:R-:W-:-:S05]  /*0320*/  @!P0 LOP3.LUT R4, RZ, R9, RZ, 0x33, !PT ;  /* 0x00000009ff048212 */ /* 0x000fca00078e33ff */
[----:B------:R-:W-:Y:S01]  /*0330*/  STG.E desc[UR8][R2.64], R4 ;  /* 0x0000000402007986 */ /* 0x000fe2000c101908 */
[----:B------:R-:W-:Y:S05]  /*0340*/  EXIT ;  /* 0x000000000000794d */ /* 0x000fea0003800000 */
.L_x_0:
[----:B------:R-:W-:-:S00]  /*0350*/  BRA `(.L_x_0) ;  /* 0xfffffffc00fc7947 */ /* 0x000fc0000383ffff */
[----:B------:R-:W-:-:S00]  /*0360*/  NOP ;  /* 0x0000000000007918 */ /* 0x000fc00000000000 */
        /* <DEDUP_REMOVED lines=9> */
.L_x_4:


//--------------------- .text._Z4MultPiS_S_       --------------------------
	.section	.text._Z4MultPiS_S_,"ax",@progbits
	.align	128
        .global         _Z4MultPiS_S_
        .type           _Z4MultPiS_S_,@function
        .size           _Z4MultPiS_S_,(.L_x_5 - _Z4MultPiS_S_)
        .other          _Z4MultPiS_S_,@"STO_CUDA_ENTRY STV_DEFAULT"
_Z4MultPiS_S_:
.text._Z4MultPiS_S_:
        /* <DEDUP_REMOVED lines=24> */
[----:B0-----:R-:W-:Y:S01]  /*0180*/  LDS R9, [R9] ;  /* 0x0000000009097984 */ /* 0x001fe20000000800 */
[----:B------:R-:W0:Y:S03]  /*0190*/  LDC.64 R2, c[0x0][0x390] ;  /* 0x0000e400ff027b82 */ /* 0x000e260000000a00 */
[----:B------:R-:W1:Y:S01]  /*01a0*/  LDS R0, [R11] ;  /* 0x000000000b007984 */ /* 0x000e620000000800 */
[----:B0-----:R-:W-:-:S04]  /*01b0*/  IMAD.WIDE R2, R7, 0x4, R2 ;  /* 0x0000000407027825 */ /* 0x001fc800078e0202 */
[----:B-1----:R-:W-:-:S05]  /*01c0*/  IMAD R5, R9, R0, RZ ;  /* 0x0000000009057224 */ /* 0x002fca00078e02ff */
[----:B------:R-:W-:Y:S01]  /*01d0*/  STG.E desc[UR8][R2.64], R5 ;  /* 0x0000000502007986 */ /* 0x000fe2000c101908 */
[----:B------:R-:W-:Y:S05]  /*01e0*/  EXIT ;  /* 0x000000000000794d */ /* 0x000fea0003800000 */
.L_x_1:
        /* <DEDUP_REMOVED lines=9> */
.L_x_5:


//--------------------- .text._Z8SubtractPiS_S_   --------------------------
	.section	.text._Z8SubtractPiS_S_,"ax",@progbits
	.align	128
        .global         _Z8SubtractPiS_S_
        .type           _Z8SubtractPiS_S_,@function
        .size           _Z8SubtractPiS_S_,(.L_x_6 - _Z8SubtractPiS_S_)
        .other          _Z8SubtractPiS_S_,@"STO_CUDA_ENTRY STV_DEFAULT"
_Z8SubtractPiS_S_:
.text._Z8SubtractPiS_S_:
        /* <DEDUP_REMOVED lines=27> */
[----:B0-----:R-:W-:Y:S01]  /*01b0*/  IMAD.WIDE R2, R7, 0x4, R2 ;  /* 0x0000000407027825 */ /* 0x001fe200078e0202 */
[----:B-1----:R-:W-:-:S05]  /*01c0*/  IADD3 R5, PT, PT, R9, -R0, RZ ;  /* 0x8000000009057210 */ /* 0x002fca0007ffe0ff */
[----:B------:R-:W-:Y:S01]  /*01d0*/  STG.E desc[UR8][R2.64], R5 ;  /* 0x0000000502007986 */ /* 0x000fe2000c101908 */
[----:B------:R-:W-:Y:S05]  /*01e0*/  EXIT ;  /* 0x000000000000794d */ /* 0x000fea0003800000 */
.L_x_2:
        /* <DEDUP_REMOVED lines=9> */
.L_x_6:


//--------------------- .text._Z3AddPiS_S_        --------------------------
	.section	.text._Z3AddPiS_S_,"ax",@progbits
	.align	128
        .global         _Z3AddPiS_S_
        .type           _Z3AddPiS_S_,@function
        .size           _Z3AddPiS_S_,(.L_x_7 - _Z3AddPiS_S_)
        .other          _Z3AddPiS_S_,@"STO_CUDA_ENTRY STV_DEFAULT"
_Z3AddPiS_S_:
.text._Z3AddPiS_S_:
        /* <DEDUP_REMOVED lines=28> */
[----:B-1----:R-:W-:-:S05]  /*01c0*/  IADD3 R5, PT, PT, R9, R0, RZ ;  /* 0x0000000009057210 */ /* 0x002fca0007ffe0ff */
[----:B------:R-:W-:Y:S01]  /*01d0*/  STG.E desc[UR8][R2.64], R5 ;  /* 0x0000000502007986 */ /* 0x000fe2000c101908 */
[----:B------:R-:W-:Y:S05]  /*01e0*/  EXIT ;  /* 0x000000000000794d */ /* 0x000fea0003800000 */
.L_x_3:
        /* <DEDUP_REMOVED lines=9> */
.L_x_7:


//--------------------- .nv.shared._Z3ModPiS_S_   --------------------------
	.section	.nv.shared._Z3ModPiS_S_,"aw",@nobits
	.sectionflags	@""
	.align	4
.nv.shared._Z3ModPiS_S_:
	.zero		17408


//--------------------- .nv.shared.reserved.0     --------------------------
	.section	.nv.shared.reserved.0,"aw",@nobits
	.weak		__nv_reservedSMEM_offset_0_alias
	.size		__nv_reservedSMEM_offset_0_alias, 0, 64
	.other		__nv_reservedSMEM_offset_0_alias,@"STO_CUDA_RESERVED_SHARED STV_DEFAULT"
__nv_reservedSMEM_offset_0_alias:
	.zero		0
	.zero		64


//--------------------- .nv.shared._Z4MultPiS_S_  --------------------------
	.section	.nv.shared._Z4MultPiS_S_,"aw",@nobits
	.sectionflags	@""
	.align	4
.nv.shared._Z4MultPiS_S_:
	.zero		17408


//--------------------- .nv.shared._Z8SubtractPiS_S_ --------------------------
	.section	.nv.shared._Z8SubtractPiS_S_,"aw",@nobits
	.sectionflags	@""
	.align	4
.nv.shared._Z8SubtractPiS_S_:
	.zero		17408


//--------------------- .nv.shared._Z3AddPiS_S_   --------------------------
	.section	.nv.shared._Z3AddPiS_S_,"aw",@nobits
	.sectionflags	@""
	.align	4
.nv.shared._Z3AddPiS_S_:
	.zero		17408


//--------------------- .nv.constant0._Z3ModPiS_S_ --------------------------
	.section	.nv.constant0._Z3ModPiS_S_,"a",@progbits
	.sectionflags	@""
	.align	4
.nv.constant0._Z3ModPiS_S_:
	.zero		920


//--------------------- .nv.constant0._Z4MultPiS_S_ --------------------------
	.section	.nv.constant0._Z4MultPiS_S_,"a",@progbits
	.sectionflags	@""
	.align	4
.nv.constant0._Z4MultPiS_S_:
	.zero		920


//--------------------- .nv.constant0._Z8SubtractPiS_S_ --------------------------
	.section	.nv.constant0._Z8SubtractPiS_S_,"a",@progbits
	.sectionflags	@""
	.align	4
.nv.constant0._Z8SubtractPiS_S_:
	.zero		920


//--------------------- .nv.constant0._Z3AddPiS_S_ --------------------------
	.section	.nv.constant0._Z3AddPiS_S_,"a",@progbits
	.sectionflags	@""
	.align	4
.nv.constant0._Z3AddPiS_S_:
	.zero		920


//--------------------- SYMBOLS --------------------------

	.type		.nv.reservedSmem.offset0,@object
	.size		.nv.reservedSmem.offset0,0x4
	.type		.nv.reservedSmem.cap,@object
	.size		.nv.reservedSmem.cap,0x4
